	.headerflags	@"EF_CUDA_TEXMODE_UNIFIED EF_CUDA_64BIT_ADDRESS EF_CUDA_ACCELERATORS EF_CUDA_SM90 EF_CUDA_VIRTUAL_SM(EF_CUDA_SM90)"
	.elftype	@"ET_EXEC"


//--------------------- .nv.info                  --------------------------
	.section	.nv.info,"",@"SHT_CUDA_INFO"
	.align	4


	//----- nvinfo : EIATTR_REGCOUNT
	.align		4
        /*0000*/ 	.byte	0x04, 0x2f
        /*0002*/ 	.short	(.L_1 - .L_0)
	.align		4
.L_0:
        /*0004*/ 	.word	index@(triton_poi_fused_convolution_max_pool2d_with_indices_relu_7)
        /*0008*/ 	.word	0x00000022


	//----- nvinfo : EIATTR_MIN_STACK_SIZE
	.align		4
.L_1:
        /*000c*/ 	.byte	0x04, 0x12
        /*000e*/ 	.short	(.L_3 - .L_2)
	.align		4
.L_2:
        /*0010*/ 	.word	index@(triton_poi_fused_convolution_max_pool2d_with_indices_relu_7)
        /*0014*/ 	.word	0x00000000


	//----- nvinfo : EIATTR_FRAME_SIZE
	.align		4
.L_3:
        /*0018*/ 	.byte	0x04, 0x11
        /*001a*/ 	.short	(.L_5 - .L_4)
	.align		4
.L_4:
        /*001c*/ 	.word	index@(triton_poi_fused_convolution_max_pool2d_with_indices_relu_7)
        /*0020*/ 	.word	0x00000000


	//----- nvinfo : EIATTR_MIN_STACK_SIZE
	.align		4
.L_5:
        /*0024*/ 	.byte	0x04, 0x12
        /*0026*/ 	.short	(.L_7 - .L_6)
	.align		4
.L_6:
        /*0028*/ 	.word	index@(triton_poi_fused_convolution_max_pool2d_with_indices_relu_7)
        /*002c*/ 	.word	0x00000000
.L_7:


//--------------------- .nv.info.triton_poi_fused_convolution_max_pool2d_with_indices_relu_7 --------------------------
	.section	.nv.info.triton_poi_fused_convolution_max_pool2d_with_indices_relu_7,"",@"SHT_CUDA_INFO"
	.sectionflags	@""
	.align	4


	//----- nvinfo : EIATTR_CUDA_API_VERSION
	.align		4
        /*0000*/ 	.byte	0x04, 0x37
        /*0002*/ 	.short	(.L_9 - .L_8)
.L_8:
        /*0004*/ 	.word	0x0000007c


	//----- nvinfo : EIATTR_KPARAM_INFO
	.align		4
.L_9:
        /*0008*/ 	.byte	0x04, 0x17
        /*000a*/ 	.short	(.L_11 - .L_10)
.L_10:
        /*000c*/ 	.word	0x00000000
        /*0010*/ 	.short	0x0002
        /*0012*/ 	.short	0x0010
        /*0014*/ 	.byte	0x00, 0xf0, 0x11, 0x00


	//----- nvinfo : EIATTR_KPARAM_INFO
	.align		4
.L_11:
        /*0018*/ 	.byte	0x04, 0x17
        /*001a*/ 	.short	(.L_13 - .L_12)
.L_12:
        /*001c*/ 	.word	0x00000000
        /*0020*/ 	.short	0x0001
        /*0022*/ 	.short	0x0008
        /*0024*/ 	.byte	0x00, 0xf4, 0x21, 0x00


	//----- nvinfo : EIATTR_KPARAM_INFO
	.align		4
.L_13:
        /*0028*/ 	.byte	0x04, 0x17
        /*002a*/ 	.short	(.L_15 - .L_14)
.L_14:
        /*002c*/ 	.word	0x00000000
        /*0030*/ 	.short	0x0000
        /*0032*/ 	.short	0x0000
        /*0034*/ 	.byte	0x00, 0xf4, 0x21, 0x00


	//----- nvinfo : EIATTR_SPARSE_MMA_MASK
	.align		4
.L_15:
        /*0038*/ 	.byte	0x03, 0x50
        /*003a*/ 	.short	0x0000


	//----- nvinfo : EIATTR_MAXREG_COUNT
	.align		4
        /*003c*/ 	.byte	0x03, 0x1b
        /*003e*/ 	.short	0x00ff


	//----- nvinfo : EIATTR_EXIT_INSTR_OFFSETS
	.align		4
        /*0040*/ 	.byte	0x04, 0x1c
        /*0042*/ 	.short	(.L_17 - .L_16)


	//   ....[0]....
.L_16:
        /*0044*/ 	.word	0x00000840


	//----- nvinfo : EIATTR_REQNTID
	.align		4
.L_17:
        /*0048*/ 	.byte	0x04, 0x10
        /*004a*/ 	.short	(.L_19 - .L_18)
.L_18:
        /*004c*/ 	.word	0x00000080
        /*0050*/ 	.word	0x00000001
        /*0054*/ 	.word	0x00000001


	//----- nvinfo : EIATTR_CBANK_PARAM_SIZE
	.align		4
.L_19:
        /*0058*/ 	.byte	0x03, 0x19
        /*005a*/ 	.short	0x0014


	//----- nvinfo : EIATTR_PARAM_CBANK
	.align		4
        /*005c*/ 	.byte	0x04, 0x0a
        /*005e*/ 	.short	(.L_21 - .L_20)
	.align		4
.L_20:
        /*0060*/ 	.word	index@(.nv.constant0.triton_poi_fused_convolution_max_pool2d_with_indices_relu_7)
        /*0064*/ 	.short	0x0210
        /*0066*/ 	.short	0x0014


	//----- nvinfo : EIATTR_SW_WAR
	.align		4
.L_21:
        /*0068*/ 	.byte	0x04, 0x36
        /*006a*/ 	.short	(.L_23 - .L_22)
.L_22:
        /*006c*/ 	.word	0x00000008
.L_23:


//--------------------- .nv.callgraph             --------------------------
	.section	.nv.callgraph,"",@"SHT_CUDA_CALLGRAPH"
	.align	4
	.sectionentsize	8
	.align		4
        /*0000*/ 	.word	0x00000000
	.align		4
        /*0004*/ 	.word	0xffffffff
	.align		4
        /*0008*/ 	.word	0x00000000
	.align		4
        /*000c*/ 	.word	0xfffffffe
	.align		4
        /*0010*/ 	.word	0x00000000
	.align		4
        /*0014*/ 	.word	0xfffffffd
	.align		4
        /*0018*/ 	.word	0x00000000
	.align		4
        /*001c*/ 	.word	0xfffffffc


//--------------------- .text.triton_poi_fused_convolution_max_pool2d_with_indices_relu_7 --------------------------
	.section	.text.triton_poi_fused_convolution_max_pool2d_with_indices_relu_7,"ax",@progbits
	.align	128
        .global         triton_poi_fused_convolution_max_pool2d_with_indices_relu_7
        .type           triton_poi_fused_convolution_max_pool2d_with_indices_relu_7,@function
        .size           triton_poi_fused_convolution_max_pool2d_with_indices_relu_7,(.L_x_1 - triton_poi_fused_convolution_max_pool2d_with_indices_relu_7)
        .other          triton_poi_fused_convolution_max_pool2d_with_indices_relu_7,@"STO_CUDA_ENTRY STV_DEFAULT"
triton_poi_fused_convolution_max_pool2d_with_indices_relu_7:
.text.triton_poi_fused_convolution_max_pool2d_with_indices_relu_7:
[----:B------:R-:W-:Y:S01]  /*0000*/  LDC R1, c[0x0][0x28] ;  /* 0x00000a00ff017b82 */ /* 0x000fe20000000800 */
[----:B------:R-:W1:Y:S01]  /*0010*/  S2R R0, SR_TID.X ;  /* 0x0000000000007919 */ /* 0x000e620000002100 */
[----:B------:R-:W-:Y:S01]  /*0020*/  ULDC.64 UR4, c[0x0][0x208] ;  /* 0x0000820000047ab9 */ /* 0x000fe20000000a00 */
[----:B------:R-:W2:Y:S01]  /*0030*/  S2R R3, SR_CTAID.X ;  /* 0x0000000000037919 */ /* 0x000ea20000002500 */
[----:B-1----:R-:W-:Y:S01]  /*0040*/  IMAD.SHL.U32 R0, R0, 0x4, RZ ;  /* 0x0000000400007824 */ /* 0x002fe200078e00ff */
[----:B--2---:R-:W-:-:S04]  /*0050*/  SHF.R.S32.HI R5, RZ, 0x15, R3 ;  /* 0x00000015ff057819 */ /* 0x004fc80000011403 */
[----:B------:R-:W-:Y:S02]  /*0060*/  LOP3.LUT R0, R0, 0x1fc, RZ, 0xc0, !PT ;  /* 0x000001fc00007812 */ /* 0x000fe400078ec0ff */
[----:B------:R-:W-:-:S03]  /*0070*/  SGXT R5, R5, 0x1 ;  /* 0x000000010505781a */ /* 0x000fc60000000200 */
[----:B------:R-:W-:-:S05]  /*0080*/  IMAD R0, R3, 0x400, R0 ;  /* 0x0000040003007824 */ /* 0x000fca00078e0200 */
[----:B------:R-:W-:Y:S02]  /*0090*/  SHF.R.S32.HI R3, RZ, 0x1f, R0 ;  /* 0x0000001fff037819 */ /* 0x000fe40000011400 */
[-C--:B------:R-:W-:Y:S02]  /*00a0*/  LEA.HI R7, R5, R0.reuse, RZ, 0xb ;  /* 0x0000000005077211 */ /* 0x080fe400078f58ff */
[----:B------:R-:W-:Y:S02]  /*00b0*/  LEA.HI R4, R3, R0, RZ, 0x6 ;  /* 0x0000000003047211 */ /* 0x000fe400078f30ff */
[----:B------:R-:W1:Y:S01]  /*00c0*/  LDC.64 R2, c[0x0][0x210] ;  /* 0x00008400ff027b82 */ /* 0x000e620000000a00 */
[----:B------:R-:W-:Y:S01]  /*00d0*/  IMAD.SHL.U32 R9, R7, 0x4, RZ ;  /* 0x0000000407097824 */ /* 0x000fe200078e00ff */
[----:B------:R-:W-:Y:S02]  /*00e0*/  SHF.R.S32.HI R6, RZ, 0x6, R4 ;  /* 0x00000006ff067819 */ /* 0x000fe40000011404 */
[----:B------:R-:W-:-:S02]  /*00f0*/  LOP3.LUT R7, R4, 0xffffffc0, RZ, 0xc0, !PT ;  /* 0xffffffc004077812 */ /* 0x000fc400078ec0ff */
[----:B------:R-:W-:Y:S02]  /*0100*/  LEA.HI R8, R6, R6, RZ, 0x5 ;  /* 0x0000000606087211 */ /* 0x000fe400078f28ff */
[----:B------:R-:W-:Y:S01]  /*0110*/  LOP3.LUT R9, R9, 0xffffe000, RZ, 0xc0, !PT ;  /* 0xffffe00009097812 */ /* 0x000fe200078ec0ff */
[----:B------:R-:W-:Y:S01]  /*0120*/  IMAD.IADD R4, R0, 0x1, -R7 ;  /* 0x0000000100047824 */ /* 0x000fe200078e0a07 */
[----:B------:R-:W-:-:S03]  /*0130*/  LOP3.LUT R7, R8, 0x1ffffe0, RZ, 0xc0, !PT ;  /* 0x01ffffe008077812 */ /* 0x000fc600078ec0ff */
[----:B------:R-:W-:Y:S02]  /*0140*/  IMAD.IADD R8, R4, 0x1, R9 ;  /* 0x0000000104087824 */ /* 0x000fe400078e0209 */
[----:B------:R-:W-:-:S04]  /*0150*/  IMAD.IADD R7, R6, 0x1, -R7 ;  /* 0x0000000106077824 */ /* 0x000fc800078e0a07 */
[----:B------:R-:W-:-:S04]  /*0160*/  IMAD R7, R7, 0x80, R8 ;  /* 0x0000008007077824 */ /* 0x000fc800078e0208 */
[C---:B------:R-:W-:Y:S02]  /*0170*/  VIADD R13, R7.reuse, 0x40 ;  /* 0x00000040070d7836 */ /* 0x040fe40000000000 */
[----:B-1----:R-:W-:-:S04]  /*0180*/  IMAD.WIDE R20, R7, 0x4, R2 ;  /* 0x0000000407147825 */ /* 0x002fc800078e0202 */
[----:B------:R-:W-:Y:S02]  /*0190*/  IMAD.WIDE R12, R13, 0x4, R2 ;  /* 0x000000040d0c7825 */ /* 0x000fe400078e0202 */
[----:B------:R-:W2:Y:S04]  /*01a0*/  LDG.E.128 R20, desc[UR4][R20.64] ;  /* 0x0000000414147981 */ /* 0x000ea8000c1e1d00 */
[----:B------:R-:W2:Y:S01]  /*01b0*/  LDG.E.128 R12, desc[UR4][R12.64] ;  /* 0x000000040c0c7981 */ /* 0x000ea2000c1e1d00 */
[----:B------:R-:W-:-:S04]  /*01c0*/  VIADD R9, R7, 0x1000 ;  /* 0x0000100007097836 */ /* 0x000fc80000000000 */
[----:B------:R-:W-:-:S04]  /*01d0*/  IMAD.WIDE R8, R9, 0x4, R2 ;  /* 0x0000000409087825 */ /* 0x000fc800078e0202 */
[----:B------:R-:W-:Y:S02]  /*01e0*/  VIADD R6, R0, 0x200 ;  /* 0x0000020000067836 */ /* 0x000fe40000000000 */
[----:B------:R-:W3:Y:S01]  /*01f0*/  LDG.E.128 R8, desc[UR4][R8.64] ;  /* 0x0000000408087981 */ /* 0x000ee2000c1e1d00 */
[----:B------:R-:W-:Y:S02]  /*0200*/  VIADD R7, R7, 0x1040 ;  /* 0x0000104007077836 */ /* 0x000fe40000000000 */
[CC--:B------:R-:W-:Y:S02]  /*0210*/  LEA.HI R16, R5.reuse, R6.reuse, RZ, 0x6 ;  /* 0x0000000605107211 */ /* 0x0c0fe400078f30ff */
[----:B------:R-:W-:Y:S02]  /*0220*/  LEA.HI R5, R5, R6, RZ, 0xb ;  /* 0x0000000605057211 */ /* 0x000fe400078f58ff */
[----:B------:R-:W-:-:S03]  /*0230*/  SHF.R.S32.HI R16, RZ, 0x6, R16 ;  /* 0x00000006ff107819 */ /* 0x000fc60000011410 */
[----:B------:R-:W-:Y:S01]  /*0240*/  IMAD.SHL.U32 R6, R5, 0x4, RZ ;  /* 0x0000000405067824 */ /* 0x000fe200078e00ff */
[----:B------:R-:W-:-:S04]  /*0250*/  LEA.HI R5, R16, R16, RZ, 0x5 ;  /* 0x0000001010057211 */ /* 0x000fc800078f28ff */
[----:B------:R-:W-:Y:S02]  /*0260*/  LOP3.LUT R17, R6, 0xffffe000, RZ, 0xc0, !PT ;  /* 0xffffe00006117812 */ /* 0x000fe400078ec0ff */
[----:B------:R-:W-:-:S03]  /*0270*/  LOP3.LUT R5, R5, 0x1ffffe0, RZ, 0xc0, !PT ;  /* 0x01ffffe005057812 */ /* 0x000fc600078ec0ff */
[----:B------:R-:W-:Y:S02]  /*0280*/  IMAD.IADD R6, R4, 0x1, R17 ;  /* 0x0000000104067824 */ /* 0x000fe400078e0211 */
[----:B------:R-:W-:Y:S02]  /*0290*/  IMAD.IADD R25, R16, 0x1, -R5 ;  /* 0x0000000110197824 */ /* 0x000fe400078e0a05 */
[----:B------:R-:W-:-:S04]  /*02a0*/  IMAD.WIDE R4, R7, 0x4, R2 ;  /* 0x0000000407047825 */ /* 0x000fc800078e0202 */
[----:B------:R-:W-:Y:S02]  /*02b0*/  IMAD R25, R25, 0x80, R6 ;  /* 0x0000008019197824 */ /* 0x000fe400078e0206 */
[----:B------:R-:W4:Y:S02]  /*02c0*/  LDG.E.128 R4, desc[UR4][R4.64] ;  /* 0x0000000404047981 */ /* 0x000f24000c1e1d00 */
[C---:B------:R-:W-:Y:S02]  /*02d0*/  VIADD R17, R25.reuse, 0x40 ;  /* 0x0000004019117836 */ /* 0x040fe40000000000 */
[----:B------:R-:W-:-:S04]  /*02e0*/  IMAD.WIDE R28, R25, 0x4, R2 ;  /* 0x00000004191c7825 */ /* 0x000fc800078e0202 */
[----:B------:R-:W-:Y:S02]  /*02f0*/  IMAD.WIDE R16, R17, 0x4, R2 ;  /* 0x0000000411107825 */ /* 0x000fe400078e0202 */
[----:B------:R-:W5:Y:S04]  /*0300*/  LDG.E.128 R28, desc[UR4][R28.64] ;  /* 0x000000041c1c7981 */ /* 0x000f68000c1e1d00 */
[----:B------:R-:W5:Y:S01]  /*0310*/  LDG.E.128 R16, desc[UR4][R16.64] ;  /* 0x0000000410107981 */ /* 0x000f62000c1e1d00 */
[C---:B--2---:R-:W-:Y:S02]  /*0320*/  FSETP.GT.AND P0, PT, R12.reuse, R20, PT ;  /* 0x000000140c00720b */ /* 0x044fe40003f04000 */
[----:B------:R-:W-:Y:S02]  /*0330*/  FSETP.GT.AND P1, PT, R13, R21, PT ;  /* 0x000000150d00720b */ /* 0x000fe40003f24000 */
[----:B------:R-:W-:-:S02]  /*0340*/  FSETP.NAN.AND P2, PT, R12, R12, PT ;  /* 0x0000000c0c00720b */ /* 0x000fc40003f48000 */
[----:B------:R-:W-:-:S07]  /*0350*/  FSETP.NAN.AND P3, PT, R13, R13, PT ;  /* 0x0000000d0d00720b */ /* 0x000fce0003f68000 */
[----:B------:R-:W-:Y:S02]  /*0360*/  @!P0 FSEL R12, R12, R20, P2 ;  /* 0x000000140c0c8208 */ /* 0x000fe40001000000 */
[C---:B------:R-:W-:Y:S02]  /*0370*/  FSETP.GT.AND P0, PT, R14.reuse, R22, PT ;  /* 0x000000160e00720b */ /* 0x040fe40003f04000 */
[----:B------:R-:W-:Y:S02]  /*0380*/  FSETP.GT.AND P2, PT, R15, R23, PT ;  /* 0x000000170f00720b */ /* 0x000fe40003f44000 */
[----:B------:R-:W-:Y:S01]  /*0390*/  @!P1 FSEL R13, R13, R21, P3 ;  /* 0x000000150d0d9208 */ /* 0x000fe20001800000 */
[----:B------:R-:W-:Y:S01]  /*03a0*/  VIADD R21, R25, 0x1000 ;  /* 0x0000100019157836 */ /* 0x000fe20000000000 */
[----:B------:R-:W-:Y:S02]  /*03b0*/  FSETP.NAN.AND P1, PT, R14, R14, PT ;  /* 0x0000000e0e00720b */ /* 0x000fe40003f28000 */
[----:B------:R-:W-:Y:S01]  /*03c0*/  FSETP.NAN.AND P3, PT, R15, R15, PT ;  /* 0x0000000f0f00720b */ /* 0x000fe20003f68000 */
[----:B------:R-:W-:-:S04]  /*03d0*/  IMAD.WIDE R20, R21, 0x4, R2 ;  /* 0x0000000415147825 */ /* 0x000fc800078e0202 */
[----:B------:R-:W-:Y:S02]  /*03e0*/  @!P0 FSEL R14, R14, R22, P1 ;  /* 0x000000160e0e8208 */ /* 0x000fe40000800000 */
[----:B------:R-:W-:Y:S02]  /*03f0*/  @!P2 FSEL R15, R15, R23, P3 ;  /* 0x000000170f0fa208 */ /* 0x000fe40001800000 */
[----:B------:R-:W2:Y:S01]  /*0400*/  LDG.E.128 R20, desc[UR4][R20.64] ;  /* 0x0000000414147981 */ /* 0x000ea2000c1e1d00 */
[----:B------:R-:W-:-:S04]  /*0410*/  VIADD R25, R25, 0x1040 ;  /* 0x0000104019197836 */ /* 0x000fc80000000000 */
[----:B------:R-:W-:-:S05]  /*0420*/  IMAD.WIDE R2, R25, 0x4, R2 ;  /* 0x0000000419027825 */ /* 0x000fca00078e0202 */
[----:B------:R1:W2:Y:S01]  /*0430*/  LDG.E.128 R24, desc[UR4][R2.64] ;  /* 0x0000000402187981 */ /* 0x0002a2000c1e1d00 */
[-C--:B---3--:R-:W-:Y:S02]  /*0440*/  FSETP.NAN.AND P4, PT, R8, R8.reuse, PT ;  /* 0x000000080800720b */ /* 0x088fe40003f88000 */
[----:B------:R-:W-:Y:S02]  /*0450*/  FSETP.GEU.AND P0, PT, R12, R8, PT ;  /* 0x000000080c00720b */ /* 0x000fe40003f0e000 */
[-C--:B------:R-:W-:Y:S02]  /*0460*/  FSETP.NAN.AND P1, PT, R10, R10.reuse, PT ;  /* 0x0000000a0a00720b */ /* 0x080fe40003f28000 */
[----:B------:R-:W-:Y:S02]  /*0470*/  FSETP.GEU.AND P2, PT, R13, R9, PT ;  /* 0x000000090d00720b */ /* 0x000fe40003f4e000 */
[----:B------:R-:W-:Y:S01]  /*0480*/  FSETP.GEU.AND P3, PT, R14, R10, PT ;  /* 0x0000000a0e00720b */ /* 0x000fe20003f6e000 */
[----:B-1----:R-:W1:Y:S04]  /*0490*/  LDC.64 R2, c[0x0][0x218] ;  /* 0x00008600ff027b82 */ /* 0x002e680000000a00 */
[----:B------:R-:W-:-:S02]  /*04a0*/  @!P4 FSEL R8, R8, R12, !P0 ;  /* 0x0000000c0808c208 */ /* 0x000fc40004000000 */
[----:B------:R-:W-:Y:S02]  /*04b0*/  FSETP.NAN.AND P0, PT, R9, R9, PT ;  /* 0x000000090900720b */ /* 0x000fe40003f08000 */
[----:B------:R-:W-:Y:S02]  /*04c0*/  @!P1 FSEL R10, R10, R14, !P3 ;  /* 0x0000000e0a0a9208 */ /* 0x000fe40005800000 */
[----:B----4-:R-:W-:-:S09]  /*04d0*/  FSETP.NAN.AND P3, PT, R4, R4, PT ;  /* 0x000000040400720b */ /* 0x010fd20003f68000 */
[----:B------:R-:W-:Y:S02]  /*04e0*/  @!P0 FSEL R9, R9, R13, !P2 ;  /* 0x0000000d09098208 */ /* 0x000fe40005000000 */
[----:B------:R-:W-:Y:S02]  /*04f0*/  FSETP.NAN.AND P2, PT, R11, R11, PT ;  /* 0x0000000b0b00720b */ /* 0x000fe40003f48000 */
[----:B------:R-:W-:Y:S02]  /*0500*/  FSETP.NAN.AND P0, PT, R5, R5, PT ;  /* 0x000000050500720b */ /* 0x000fe40003f08000 */
[----:B------:R-:W-:Y:S02]  /*0510*/  FSETP.NAN.AND P1, PT, R6, R6, PT ;  /* 0x000000060600720b */ /* 0x000fe40003f28000 */
[----:B------:R-:W-:Y:S02]  /*0520*/  FSETP.GEU.AND P4, PT, R15, R11, PT ;  /* 0x0000000b0f00720b */ /* 0x000fe40003f8e000 */
[----:B------:R-:W-:-:S05]  /*0530*/  FSETP.GEU.AND P5, PT, R8, R4, PT ;  /* 0x000000040800720b */ /* 0x000fca0003fae000 */
[----:B------:R-:W-:Y:S02]  /*0540*/  @!P2 FSEL R11, R11, R15, !P4 ;  /* 0x0000000f0b0ba208 */ /* 0x000fe40006000000 */
[----:B------:R-:W-:Y:S02]  /*0550*/  FSETP.NAN.AND P2, PT, R7, R7, PT ;  /* 0x000000070700720b */ /* 0x000fe40003f48000 */
[----:B------:R-:W-:Y:S02]  /*0560*/  @!P3 SEL R4, R4, R8, !P5 ;  /* 0x000000080404b207 */ /* 0x000fe40006800000 */
[----:B-----5:R-:W-:Y:S02]  /*0570*/  FSETP.GT.AND P3, PT, R16, R28, PT ;  /* 0x0000001c1000720b */ /* 0x020fe40003f64000 */
[----:B------:R-:W-:Y:S02]  /*0580*/  FSETP.GEU.AND P4, PT, R9, R5, PT ;  /* 0x000000050900720b */ /* 0x000fe40003f8e000 */
[----:B------:R-:W-:-:S02]  /*0590*/  FSETP.GEU.AND P5, PT, R10, R6, PT ;  /* 0x000000060a00720b */ /* 0x000fc40003fae000 */
[----:B------:R-:W-:Y:S02]  /*05a0*/  @!P0 SEL R5, R5, R9, !P4 ;  /* 0x0000000905058207 */ /* 0x000fe40006000000 */
[----:B------:R-:W-:Y:S02]  /*05b0*/  @!P1 SEL R6, R6, R10, !P5 ;  /* 0x0000000a06069207 */ /* 0x000fe40006800000 */
[----:B------:R-:W-:Y:S02]  /*05c0*/  FSETP.GT.AND P1, PT, R17, R29, PT ;  /* 0x0000001d1100720b */ /* 0x000fe40003f24000 */
[----:B------:R-:W-:Y:S02]  /*05d0*/  FSETP.GT.AND P0, PT, R18, R30, PT ;  /* 0x0000001e1200720b */ /* 0x000fe40003f04000 */
[----:B------:R-:W-:Y:S02]  /*05e0*/  FSETP.GEU.AND P5, PT, R11, R7, PT ;  /* 0x000000070b00720b */ /* 0x000fe40003fae000 */
[----:B------:R-:W-:-:S02]  /*05f0*/  FSETP.NAN.AND P4, PT, R16, R16, PT ;  /* 0x000000101000720b */ /* 0x000fc40003f88000 */
[----:B------:R-:W-:Y:S02]  /*0600*/  @!P2 SEL R7, R7, R11, !P5 ;  /* 0x0000000b0707a207 */ /* 0x000fe40006800000 */
[----:B------:R-:W-:Y:S02]  /*0610*/  @!P3 FSEL R16, R16, R28, P4 ;  /* 0x0000001c1010b208 */ /* 0x000fe40002000000 */
[----:B------:R-:W-:Y:S02]  /*0620*/  FSETP.NAN.AND P4, PT, R17, R17, PT ;  /* 0x000000111100720b */ /* 0x000fe40003f88000 */
[----:B------:R-:W-:Y:S02]  /*0630*/  FSETP.GT.AND P3, PT, R19, R31, PT ;  /* 0x0000001f1300720b */ /* 0x000fe40003f64000 */
[----:B------:R-:W-:Y:S02]  /*0640*/  FSETP.NAN.AND P5, PT, R18, R18, PT ;  /* 0x000000121200720b */ /* 0x000fe40003fa8000 */
[----:B------:R-:W-:-:S02]  /*0650*/  @!P1 FSEL R17, R17, R29, P4 ;  /* 0x0000001d11119208 */ /* 0x000fc40002000000 */
[----:B------:R-:W-:Y:S02]  /*0660*/  @!P0 FSEL R18, R18, R30, P5 ;  /* 0x0000001e12128208 */ /* 0x000fe40002800000 */
[----:B------:R-:W-:-:S05]  /*0670*/  FSETP.NAN.AND P4, PT, R19, R19, PT ;  /* 0x000000131300720b */ /* 0x000fca0003f88000 */
[----:B------:R-:W-:Y:S01]  /*0680*/  @!P3 FSEL R19, R19, R31, P4 ;  /* 0x0000001f1313b208 */ /* 0x000fe20002000000 */
[----:B-1----:R-:W-:-:S05]  /*0690*/  IMAD.WIDE R2, R0, 0x4, R2 ;  /* 0x0000000400027825 */ /* 0x002fca00078e0202 */
[----:B------:R-:W-:Y:S01]  /*06a0*/  STG.E.128 desc[UR4][R2.64], R4 ;  /* 0x0000000402007986 */ /* 0x000fe2000c101d04 */
[----:B--2---:R-:W-:Y:S02]  /*06b0*/  FSETP.NAN.AND P2, PT, R20, R20, PT ;  /* 0x000000141400720b */ /* 0x004fe40003f48000 */
[-C--:B------:R-:W-:Y:S02]  /*06c0*/  FSETP.NAN.AND P0, PT, R21, R21.reuse, PT ;  /* 0x000000151500720b */ /* 0x080fe40003f08000 */
[----:B------:R-:W-:Y:S02]  /*06d0*/  FSETP.NAN.AND P1, PT, R22, R22, PT ;  /* 0x000000161600720b */ /* 0x000fe40003f28000 */
[----:B------:R-:W-:Y:S02]  /*06e0*/  FSETP.GEU.AND P5, PT, R16, R20, PT ;  /* 0x000000141000720b */ /* 0x000fe40003fae000 */
[----:B------:R-:W-:-:S05]  /*06f0*/  FSETP.GEU.AND P4, PT, R17, R21, PT ;  /* 0x000000151100720b */ /* 0x000fca0003f8e000 */
[----:B------:R-:W-:Y:S02]  /*0700*/  @!P2 FSEL R20, R20, R16, !P5 ;  /* 0x000000101414a208 */ /* 0x000fe40006800000 */
[----:B------:R-:W-:Y:S02]  /*0710*/  FSETP.NAN.AND P2, PT, R23, R23, PT ;  /* 0x000000171700720b */ /* 0x000fe40003f48000 */
[----:B------:R-:W-:Y:S02]  /*0720*/  FSETP.NAN.AND P3, PT, R24, R24, PT ;  /* 0x000000181800720b */ /* 0x000fe40003f68000 */
[----:B------:R-:W-:Y:S02]  /*0730*/  FSETP.GEU.AND P5, PT, R18, R22, PT ;  /* 0x000000161200720b */ /* 0x000fe40003fae000 */
[----:B------:R-:W-:Y:S02]  /*0740*/  @!P0 FSEL R21, R21, R17, !P4 ;  /* 0x0000001115158208 */ /* 0x000fe40006000000 */
[----:B------:R-:W-:-:S02]  /*0750*/  @!P1 FSEL R22, R22, R18, !P5 ;  /* 0x0000001216169208 */ /* 0x000fc40006800000 */
[----:B------:R-:W-:Y:S02]  /*0760*/  FSETP.NAN.AND P0, PT, R25, R25, PT ;  /* 0x000000191900720b */ /* 0x000fe40003f08000 */
[----:B------:R-:W-:Y:S02]  /*0770*/  FSETP.NAN.AND P4, PT, R26, R26, PT ;  /* 0x0000001a1a00720b */ /* 0x000fe40003f88000 */
[----:B------:R-:W-:Y:S02]  /*0780*/  FSETP.NAN.AND P1, PT, R27, R27, PT ;  /* 0x0000001b1b00720b */ /* 0x000fe40003f28000 */
[----:B------:R-:W-:Y:S02]  /*0790*/  FSETP.GEU.AND P5, PT, R19, R23, PT ;  /* 0x000000171300720b */ /* 0x000fe40003fae000 */
[----:B------:R-:W-:Y:S02]  /*07a0*/  FSETP.GEU.AND P6, PT, R20, R24, PT ;  /* 0x000000181400720b */ /* 0x000fe40003fce000 */
[----:B------:R-:W-:-:S02]  /*07b0*/  @!P2 FSEL R23, R23, R19, !P5 ;  /* 0x000000131717a208 */ /* 0x000fc40006800000 */
[----:B------:R-:W-:Y:S02]  /*07c0*/  @!P3 SEL R24, R24, R20, !P6 ;  /* 0x000000141818b207 */ /* 0x000fe40007000000 */
[----:B------:R-:W-:Y:S02]  /*07d0*/  FSETP.GEU.AND P2, PT, R21, R25, PT ;  /* 0x000000191500720b */ /* 0x000fe40003f4e000 */
[----:B------:R-:W-:Y:S02]  /*07e0*/  FSETP.GEU.AND P3, PT, R22, R26, PT ;  /* 0x0000001a1600720b */ /* 0x000fe40003f6e000 */
[----:B------:R-:W-:Y:S02]  /*07f0*/  FSETP.GEU.AND P5, PT, R23, R27, PT ;  /* 0x0000001b1700720b */ /* 0x000fe40003fae000 */
[----:B------:R-:W-:Y:S02]  /*0800*/  @!P0 SEL R25, R25, R21, !P2 ;  /* 0x0000001519198207 */ /* 0x000fe40005000000 */
[----:B------:R-:W-:-:S02]  /*0810*/  @!P4 SEL R26, R26, R22, !P3 ;  /* 0x000000161a1ac207 */ /* 0x000fc40005800000 */
[----:B------:R-:W-:-:S05]  /*0820*/  @!P1 SEL R27, R27, R23, !P5 ;  /* 0x000000171b1b9207 */ /* 0x000fca0006800000 */
[----:B------:R-:W-:Y:S01]  /*0830*/  STG.E.128 desc[UR4][R2.64+0x800], R24 ;  /* 0x0008001802007986 */ /* 0x000fe2000c101d04 */
[----:B------:R-:W-:Y:S05]  /*0840*/  EXIT ;  /* 0x000000000000794d */ /* 0x000fea0003800000 */
.L_x_0:
[----:B------:R-:W-:-:S00]  /*0850*/  BRA `(.L_x_0) ;  /* 0xfffffffc00fc7947 */ /* 0x000fc0000383ffff */
[----:B------:R-:W-:-:S00]  /*0860*/  NOP ;  /* 0x0000000000007918 */ /* 0x000fc00000000000 */
        /* <DEDUP_REMOVED lines=9> */
.L_x_1:


//--------------------- .nv.constant0.triton_poi_fused_convolution_max_pool2d_with_indices_relu_7 --------------------------
	.section	.nv.constant0.triton_poi_fused_convolution_max_pool2d_with_indices_relu_7,"a",@progbits
	.sectionflags	@""
	.align	4
.nv.constant0.triton_poi_fused_convolution_max_pool2d_with_indices_relu_7:
	.zero		548
